//
// Generated by NVIDIA NVVM Compiler
//
// Compiler Build ID: CL-36424714
// Cuda compilation tools, release 13.0, V13.0.88
// Based on NVVM 20.0.0
//

.version 9.0
.target sm_100
.address_size 64

	// .globl	_Z5gTestPfS_S_

.visible .entry _Z5gTestPfS_S_(
	.param .u64 .ptr .align 1 _Z5gTestPfS_S__param_0,
	.param .u64 .ptr .align 1 _Z5gTestPfS_S__param_1,
	.param .u64 .ptr .align 1 _Z5gTestPfS_S__param_2
)
{
	.reg .b32 	%r<5>;
	.reg .b32 	%f<5>;
	.reg .b64 	%rd<11>;

	ld.param.u64 	%rd1, [_Z5gTestPfS_S__param_0];
	ld.param.u64 	%rd2, [_Z5gTestPfS_S__param_1];
	ld.param.u64 	%rd3, [_Z5gTestPfS_S__param_2];
	cvta.to.global.u64 	%rd4, %rd3;
	cvta.to.global.u64 	%rd5, %rd1;
	cvta.to.global.u64 	%rd6, %rd2;
	mov.u32 	%r1, %tid.x;
	mov.u32 	%r2, %ntid.x;
	mov.u32 	%r3, %ctaid.x;
	mad.lo.s32 	%r4, %r2, %r3, %r1;
	mul.wide.u32 	%rd7, %r4, 4;
	add.s64 	%rd8, %rd6, %rd7;
	ld.global.f32 	%f1, [%rd8];
	add.s64 	%rd9, %rd5, %rd7;
	ld.global.f32 	%f2, [%rd9];
	add.f32 	%f3, %f1, %f2;
	add.s64 	%rd10, %rd4, %rd7;
	mul.f32 	%f4, %f3, %f3;
	st.global.f32 	[%rd10], %f4;
	ret;

}


// ===== COMPILED SASS (sm_100) =====

	.target	sm_100

	.elftype	@"ET_EXEC"


//--------------------- .note.nv.tkinfo           --------------------------
	.section	.note.nv.tkinfo,"",@"SHT_NOTE"
	.sectionflags	@"SHF_NOTE_NV_TKINFO"
	.tkinfo
        /*0018*/ 	.word	0x00000002
        /*0030*/ 	.string	""
        /*0030*/ 	.string	"ptxas"
        /*0030*/ 	.string	"Cuda compilation tools, release 13.0, V13.0.88"
        /*0030*/ 	.string	"Build cuda_13.0.r13.0/compiler.36424714_0"
        /*0030*/ 	.string	"-arch sm_100 -m 64 "



//--------------------- .note.nv.cuinfo           --------------------------
	.section	.note.nv.cuinfo,"",@"SHT_NOTE"
	.sectionflags	@"SHF_NOTE_NV_CUINFO"
        /*0018*/ 	.short	0x0002
        /*001a*/ 	.short	0x0064
        /*001c*/ 	.short	0x0082
	.zero		2


//--------------------- .nv.info                  --------------------------
	.section	.nv.info,"",@"SHT_CUDA_INFO"
	.align	4


	//----- nvinfo : EIATTR_REGCOUNT
	.align		4
        /*0000*/ 	.byte	0x04, 0x2f
        /*0002*/ 	.short	(.L_1 - .L_0)
	.align		4
.L_0:
        /*0004*/ 	.word	index@(_Z5gTestPfS_S_)
        /*0008*/ 	.word	0x0000000c


	//----- nvinfo : EIATTR_FRAME_SIZE
	.align		4
.L_1:
        /*000c*/ 	.byte	0x04, 0x11
        /*000e*/ 	.short	(.L_3 - .L_2)
	.align		4
.L_2:
        /*0010*/ 	.word	index@(_Z5gTestPfS_S_)
        /*0014*/ 	.word	0x00000000


	//----- nvinfo : EIATTR_MIN_STACK_SIZE
	.align		4
.L_3:
        /*0018*/ 	.byte	0x04, 0x12
        /*001a*/ 	.short	(.L_5 - .L_4)
	.align		4
.L_4:
        /*001c*/ 	.word	index@(_Z5gTestPfS_S_)
        /*0020*/ 	.word	0x00000000
.L_5:


//--------------------- .nv.compat                --------------------------
	.section	.nv.compat,"",@"SHT_CUDA_COMPAT_INFO"
	.align	4
        /*0000*/ 	.byte	0x02, 0x09, 0x00, 0x00, 0x02, 0x02, 0x01, 0x00, 0x02, 0x05, 0x05, 0x00, 0x03, 0x07, 0x01, 0x01
        /*0010*/ 	.byte	0x02, 0x03, 0x00, 0x00, 0x02, 0x06, 0x01, 0x00, 0x04, 0x0b, 0x08, 0x00, 0x09, 0x00, 0x00, 0x00
        /*0020*/ 	.byte	0x00, 0x00, 0x00, 0x00


//--------------------- .nv.info._Z5gTestPfS_S_   --------------------------
	.section	.nv.info._Z5gTestPfS_S_,"",@"SHT_CUDA_INFO"
	.sectionflags	@""
	.align	4


	//----- nvinfo : EIATTR_CUDA_API_VERSION
	.align		4
        /*0000*/ 	.byte	0x04, 0x37
        /*0002*/ 	.short	(.L_7 - .L_6)
.L_6:
        /*0004*/ 	.word	0x00000082


	//----- nvinfo : EIATTR_KPARAM_INFO
	.align		4
.L_7:
        /*0008*/ 	.byte	0x04, 0x17
        /*000a*/ 	.short	(.L_9 - .L_8)
.L_8:
        /*000c*/ 	.word	0x00000000
        /*0010*/ 	.short	0x0002
        /*0012*/ 	.short	0x0010
        /*0014*/ 	.byte	0x00, 0xf5, 0x21, 0x00


	//----- nvinfo : EIATTR_KPARAM_INFO
	.align		4
.L_9:
        /*0018*/ 	.byte	0x04, 0x17
        /*001a*/ 	.short	(.L_11 - .L_10)
.L_10:
        /*001c*/ 	.word	0x00000000
        /*0020*/ 	.short	0x0001
        /*0022*/ 	.short	0x0008
        /*0024*/ 	.byte	0x00, 0xf5, 0x21, 0x00


	//----- nvinfo : EIATTR_KPARAM_INFO
	.align		4
.L_11:
        /*0028*/ 	.byte	0x04, 0x17
        /*002a*/ 	.short	(.L_13 - .L_12)
.L_12:
        /*002c*/ 	.word	0x00000000
        /*0030*/ 	.short	0x0000
        /*0032*/ 	.short	0x0000
        /*0034*/ 	.byte	0x00, 0xf5, 0x21, 0x00


	//----- nvinfo : EIATTR_SPARSE_MMA_MASK
	.align		4
.L_13:
        /*0038*/ 	.byte	0x03, 0x50
        /*003a*/ 	.short	0x0000


	//----- nvinfo : EIATTR_MAXREG_COUNT
	.align		4
        /*003c*/ 	.byte	0x03, 0x1b
        /*003e*/ 	.short	0x00ff


	//----- nvinfo : EIATTR_MERCURY_ISA_VERSION
	.align		4
        /*0040*/ 	.byte	0x03, 0x5f
        /*0042*/ 	.short	0x0101


	//----- nvinfo : EIATTR_VRC_CTA_INIT_COUNT
	.align		4
        /*0044*/ 	.byte	0x02, 0x4a
	.zero		1
	.zero		1


	//----- nvinfo : EIATTR_EXIT_INSTR_OFFSETS
	.align		4
        /*0048*/ 	.byte	0x04, 0x1c
        /*004a*/ 	.short	(.L_15 - .L_14)


	//   ....[0]....
.L_14:
        /*004c*/ 	.word	0x00000110


	//----- nvinfo : EIATTR_CBANK_PARAM_SIZE
	.align		4
.L_15:
        /*0050*/ 	.byte	0x03, 0x19
        /*0052*/ 	.short	0x0018


	//----- nvinfo : EIATTR_PARAM_CBANK
	.align		4
        /*0054*/ 	.byte	0x04, 0x0a
        /*0056*/ 	.short	(.L_17 - .L_16)
	.align		4
.L_16:
        /*0058*/ 	.word	index@(.nv.constant0._Z5gTestPfS_S_)
        /*005c*/ 	.short	0x0380
        /*005e*/ 	.short	0x0018


	//----- nvinfo : EIATTR_SW_WAR
	.align		4
.L_17:
        /*0060*/ 	.byte	0x04, 0x36
        /*0062*/ 	.short	(.L_19 - .L_18)
.L_18:
        /*0064*/ 	.word	0x00000008
.L_19:


//--------------------- .nv.callgraph             --------------------------
	.section	.nv.callgraph,"",@"SHT_CUDA_CALLGRAPH"
	.align	4
	.sectionentsize	8
	.align		4
        /*0000*/ 	.word	0x00000000
	.align		4
        /*0004*/ 	.word	0xffffffff
	.align		4
        /*0008*/ 	.word	0x00000000
	.align		4
        /*000c*/ 	.word	0xfffffffe
	.align		4
        /*0010*/ 	.word	0x00000000
	.align		4
        /*0014*/ 	.word	0xfffffffd
	.align		4
        /*0018*/ 	.word	0x00000000
	.align		4
        /*001c*/ 	.word	0xfffffffc


//--------------------- .text._Z5gTestPfS_S_      --------------------------
	.section	.text._Z5gTestPfS_S_,"ax",@progbits
	.align	128
        .global         _Z5gTestPfS_S_
        .type           _Z5gTestPfS_S_,@function
        .size           _Z5gTestPfS_S_,(.L_x_1 - _Z5gTestPfS_S_)
        .other          _Z5gTestPfS_S_,@"STO_CUDA_ENTRY STV_DEFAULT"
_Z5gTestPfS_S_:
.text._Z5gTestPfS_S_:
[----:B------:R-:W-:Y:S01]  /*0000*/  LDC R1, c[0x0][0x37c] ;  /* 0x0000df00ff017b82 */ /* 0x000fe20000000800 */
[----:B------:R-:W0:Y:S07]  /*0010*/  S2R R9, SR_TID.X ;  /* 0x0000000000097919 */ /* 0x000e2e0000002100 */
[----:B------:R-:W1:Y:S01]  /*0020*/  LDC.64 R2, c[0x0][0x388] ;  /* 0x0000e200ff027b82 */ /* 0x000e620000000a00 */
[----:B------:R-:W0:Y:S01]  /*0030*/  LDCU UR6, c[0x0][0x360] ;  /* 0x00006c00ff0677ac */ /* 0x000e220008000800 */
[----:B------:R-:W0:Y:S01]  /*0040*/  S2R R0, SR_CTAID.X ;  /* 0x0000000000007919 */ /* 0x000e220000002500 */
[----:B------:R-:W2:Y:S05]  /*0050*/  LDCU.64 UR4, c[0x0][0x358] ;  /* 0x00006b00ff0477ac */ /* 0x000eaa0008000a00 */
[----:B------:R-:W3:Y:S08]  /*0060*/  LDC.64 R4, c[0x0][0x380] ;  /* 0x0000e000ff047b82 */ /* 0x000ef00000000a00 */
[----:B------:R-:W4:Y:S01]  /*0070*/  LDC.64 R6, c[0x0][0x390] ;  /* 0x0000e400ff067b82 */ /* 0x000f220000000a00 */
[----:B0-----:R-:W-:-:S04]  /*0080*/  IMAD R9, R0, UR6, R9 ;  /* 0x0000000600097c24 */ /* 0x001fc8000f8e0209 */
[----:B-1----:R-:W-:-:S04]  /*0090*/  IMAD.WIDE.U32 R2, R9, 0x4, R2 ;  /* 0x0000000409027825 */ /* 0x002fc800078e0002 */
[C---:B---3--:R-:W-:Y:S02]  /*00a0*/  IMAD.WIDE.U32 R4, R9.reuse, 0x4, R4 ;  /* 0x0000000409047825 */ /* 0x048fe400078e0004 */
[----:B--2---:R-:W2:Y:S04]  /*00b0*/  LDG.E R2, desc[UR4][R2.64] ;  /* 0x0000000402027981 */ /* 0x004ea8000c1e1900 */
[----:B------:R-:W2:Y:S01]  /*00c0*/  LDG.E R5, desc[UR4][R4.64] ;  /* 0x0000000404057981 */ /* 0x000ea2000c1e1900 */
[----:B----4-:R-:W-:-:S04]  /*00d0*/  IMAD.WIDE.U32 R6, R9, 0x4, R6 ;  /* 0x0000000409067825 */ /* 0x010fc800078e0006 */
[----:B--2---:R-:W-:-:S04]  /*00e0*/  FADD R0, R2, R5 ;  /* 0x0000000502007221 */ /* 0x004fc80000000000 */
[----:B------:R-:W-:-:S05]  /*00f0*/  FMUL R9, R0, R0 ;  /* 0x0000000000097220 */ /* 0x000fca0000400000 */
[----:B------:R-:W-:Y:S01]  /*0100*/  STG.E desc[UR4][R6.64], R9 ;  /* 0x0000000906007986 */ /* 0x000fe2000c101904 */
[----:B------:R-:W-:Y:S05]  /*0110*/  EXIT ;  /* 0x000000000000794d */ /* 0x000fea0003800000 */
.L_x_0:
[----:B------:R-:W-:-:S00]  /*0120*/  BRA `(.L_x_0) ;  /* 0xfffffffc00fc7947 */ /* 0x000fc0000383ffff */
[----:B------:R-:W-:-:S00]  /*0130*/  NOP ;  /* 0x0000000000007918 */ /* 0x000fc00000000000 */
        /* <DEDUP_REMOVED lines=12> */
.L_x_1:


//--------------------- .nv.shared.reserved.0     --------------------------
	.section	.nv.shared.reserved.0,"aw",@nobits
	.weak		__nv_reservedSMEM_offset_0_alias
	.size		__nv_reservedSMEM_offset_0_alias, 0, 64
	.other		__nv_reservedSMEM_offset_0_alias,@"STO_CUDA_RESERVED_SHARED STV_DEFAULT"
__nv_reservedSMEM_offset_0_alias:
	.zero		0
	.zero		64


//--------------------- .nv.constant0._Z5gTestPfS_S_ --------------------------
	.section	.nv.constant0._Z5gTestPfS_S_,"a",@progbits
	.sectionflags	@""
	.align	4
.nv.constant0._Z5gTestPfS_S_:
	.zero		920


//--------------------- SYMBOLS --------------------------

	.type		.nv.reservedSmem.offset0,@object
	.size		.nv.reservedSmem.offset0,0x4
